//
// Generated by NVIDIA NVVM Compiler
//
// Compiler Build ID: CL-36424714
// Cuda compilation tools, release 13.0, V13.0.88
// Based on NVVM 20.0.0
//

.version 9.0
.target sm_100
.address_size 64

	// .globl	_Z8dot_prodPfS_S_i
.extern .shared .align 16 .b8 sdata[];

.visible .entry _Z8dot_prodPfS_S_i(
	.param .u64 .ptr .align 1 _Z8dot_prodPfS_S_i_param_0,
	.param .u64 .ptr .align 1 _Z8dot_prodPfS_S_i_param_1,
	.param .u64 .ptr .align 1 _Z8dot_prodPfS_S_i_param_2,
	.param .u32 _Z8dot_prodPfS_S_i_param_3
)
{
	.reg .pred 	%p<6>;
	.reg .b32 	%r<14>;
	.reg .b32 	%f<11>;
	.reg .b64 	%rd<12>;

	ld.param.u64 	%rd1, [_Z8dot_prodPfS_S_i_param_0];
	ld.param.u64 	%rd2, [_Z8dot_prodPfS_S_i_param_1];
	ld.param.u64 	%rd3, [_Z8dot_prodPfS_S_i_param_2];
	ld.param.u32 	%r8, [_Z8dot_prodPfS_S_i_param_3];
	mov.u32 	%r13, %ntid.x;
	mov.u32 	%r2, %ctaid.x;
	mov.u32 	%r3, %tid.x;
	mad.lo.s32 	%r4, %r13, %r2, %r3;
	setp.ge.s32 	%p1, %r4, %r8;
	mov.f32 	%f10, 0f00000000;
	@%p1 bra 	$L__BB0_2;
	cvta.to.global.u64 	%rd4, %rd1;
	cvta.to.global.u64 	%rd5, %rd2;
	mul.wide.s32 	%rd6, %r4, 4;
	add.s64 	%rd7, %rd4, %rd6;
	ld.global.f32 	%f4, [%rd7];
	add.s64 	%rd8, %rd5, %rd6;
	ld.global.f32 	%f5, [%rd8];
	mul.f32 	%f10, %f4, %f5;
$L__BB0_2:
	shl.b32 	%r9, %r3, 2;
	mov.u32 	%r10, sdata;
	add.s32 	%r5, %r10, %r9;
	st.shared.f32 	[%r5], %f10;
	bar.sync 	0;
	setp.lt.u32 	%p2, %r13, 2;
	@%p2 bra 	$L__BB0_6;
$L__BB0_3:
	shr.u32 	%r7, %r13, 1;
	setp.ge.u32 	%p3, %r3, %r7;
	@%p3 bra 	$L__BB0_5;
	shl.b32 	%r11, %r7, 2;
	add.s32 	%r12, %r5, %r11;
	ld.shared.f32 	%f6, [%r12];
	ld.shared.f32 	%f7, [%r5];
	add.f32 	%f8, %f6, %f7;
	st.shared.f32 	[%r5], %f8;
$L__BB0_5:
	bar.sync 	0;
	setp.gt.u32 	%p4, %r13, 3;
	mov.u32 	%r13, %r7;
	@%p4 bra 	$L__BB0_3;
$L__BB0_6:
	setp.ne.s32 	%p5, %r3, 0;
	@%p5 bra 	$L__BB0_8;
	ld.shared.f32 	%f9, [sdata];
	cvta.to.global.u64 	%rd9, %rd3;
	mul.wide.u32 	%rd10, %r2, 4;
	add.s64 	%rd11, %rd9, %rd10;
	st.global.f32 	[%rd11], %f9;
$L__BB0_8:
	ret;

}


// ===== COMPILED SASS (sm_100) =====

	.target	sm_100

	.elftype	@"ET_EXEC"


//--------------------- .note.nv.tkinfo           --------------------------
	.section	.note.nv.tkinfo,"",@"SHT_NOTE"
	.sectionflags	@"SHF_NOTE_NV_TKINFO"
	.tkinfo
        /*0018*/ 	.word	0x00000002
        /*0030*/ 	.string	""
        /*0030*/ 	.string	"ptxas"
        /*0030*/ 	.string	"Cuda compilation tools, release 13.0, V13.0.88"
        /*0030*/ 	.string	"Build cuda_13.0.r13.0/compiler.36424714_0"
        /*0030*/ 	.string	"-arch sm_100 -m 64 "



//--------------------- .note.nv.cuinfo           --------------------------
	.section	.note.nv.cuinfo,"",@"SHT_NOTE"
	.sectionflags	@"SHF_NOTE_NV_CUINFO"
        /*0018*/ 	.short	0x0002
        /*001a*/ 	.short	0x0064
        /*001c*/ 	.short	0x0082
	.zero		2


//--------------------- .nv.info                  --------------------------
	.section	.nv.info,"",@"SHT_CUDA_INFO"
	.align	4


	//----- nvinfo : EIATTR_REGCOUNT
	.align		4
        /*0000*/ 	.byte	0x04, 0x2f
        /*0002*/ 	.short	(.L_1 - .L_0)
	.align		4
.L_0:
        /*0004*/ 	.word	index@(_Z8dot_prodPfS_S_i)
        /*0008*/ 	.word	0x0000000c


	//----- nvinfo : EIATTR_FRAME_SIZE
	.align		4
.L_1:
        /*000c*/ 	.byte	0x04, 0x11
        /*000e*/ 	.short	(.L_3 - .L_2)
	.align		4
.L_2:
        /*0010*/ 	.word	index@(_Z8dot_prodPfS_S_i)
        /*0014*/ 	.word	0x00000000


	//----- nvinfo : EIATTR_MIN_STACK_SIZE
	.align		4
.L_3:
        /*0018*/ 	.byte	0x04, 0x12
        /*001a*/ 	.short	(.L_5 - .L_4)
	.align		4
.L_4:
        /*001c*/ 	.word	index@(_Z8dot_prodPfS_S_i)
        /*0020*/ 	.word	0x00000000
.L_5:


//--------------------- .nv.compat                --------------------------
	.section	.nv.compat,"",@"SHT_CUDA_COMPAT_INFO"
	.align	4
        /*0000*/ 	.byte	0x02, 0x09, 0x00, 0x00, 0x02, 0x02, 0x01, 0x00, 0x02, 0x05, 0x05, 0x00, 0x03, 0x07, 0x01, 0x01
        /*0010*/ 	.byte	0x02, 0x03, 0x00, 0x00, 0x02, 0x06, 0x01, 0x00, 0x04, 0x0b, 0x08, 0x00, 0x09, 0x00, 0x00, 0x00
        /*0020*/ 	.byte	0x00, 0x00, 0x00, 0x00


//--------------------- .nv.info._Z8dot_prodPfS_S_i --------------------------
	.section	.nv.info._Z8dot_prodPfS_S_i,"",@"SHT_CUDA_INFO"
	.sectionflags	@""
	.align	4


	//----- nvinfo : EIATTR_CUDA_API_VERSION
	.align		4
        /*0000*/ 	.byte	0x04, 0x37
        /*0002*/ 	.short	(.L_7 - .L_6)
.L_6:
        /*0004*/ 	.word	0x00000082


	//----- nvinfo : EIATTR_KPARAM_INFO
	.align		4
.L_7:
        /*0008*/ 	.byte	0x04, 0x17
        /*000a*/ 	.short	(.L_9 - .L_8)
.L_8:
        /*000c*/ 	.word	0x00000000
        /*0010*/ 	.short	0x0003
        /*0012*/ 	.short	0x0018
        /*0014*/ 	.byte	0x00, 0xf0, 0x11, 0x00


	//----- nvinfo : EIATTR_KPARAM_INFO
	.align		4
.L_9:
        /*0018*/ 	.byte	0x04, 0x17
        /*001a*/ 	.short	(.L_11 - .L_10)
.L_10:
        /*001c*/ 	.word	0x00000000
        /*0020*/ 	.short	0x0002
        /*0022*/ 	.short	0x0010
        /*0024*/ 	.byte	0x00, 0xf5, 0x21, 0x00


	//----- nvinfo : EIATTR_KPARAM_INFO
	.align		4
.L_11:
        /*0028*/ 	.byte	0x04, 0x17
        /*002a*/ 	.short	(.L_13 - .L_12)
.L_12:
        /*002c*/ 	.word	0x00000000
        /*0030*/ 	.short	0x0001
        /*0032*/ 	.short	0x0008
        /*0034*/ 	.byte	0x00, 0xf5, 0x21, 0x00


	//----- nvinfo : EIATTR_KPARAM_INFO
	.align		4
.L_13:
        /*0038*/ 	.byte	0x04, 0x17
        /*003a*/ 	.short	(.L_15 - .L_14)
.L_14:
        /*003c*/ 	.word	0x00000000
        /*0040*/ 	.short	0x0000
        /*0042*/ 	.short	0x0000
        /*0044*/ 	.byte	0x00, 0xf5, 0x21, 0x00


	//----- nvinfo : EIATTR_SPARSE_MMA_MASK
	.align		4
.L_15:
        /*0048*/ 	.byte	0x03, 0x50
        /*004a*/ 	.short	0x0000


	//----- nvinfo : EIATTR_MAXREG_COUNT
	.align		4
        /*004c*/ 	.byte	0x03, 0x1b
        /*004e*/ 	.short	0x00ff


	//----- nvinfo : EIATTR_NUM_BARRIERS
	.align		4
        /*0050*/ 	.byte	0x02, 0x4c
        /*0052*/ 	.byte	0x01
	.zero		1


	//----- nvinfo : EIATTR_MERCURY_ISA_VERSION
	.align		4
        /*0054*/ 	.byte	0x03, 0x5f
        /*0056*/ 	.short	0x0101


	//----- nvinfo : EIATTR_VRC_CTA_INIT_COUNT
	.align		4
        /*0058*/ 	.byte	0x02, 0x4a
	.zero		1
	.zero		1


	//----- nvinfo : EIATTR_EXIT_INSTR_OFFSETS
	.align		4
        /*005c*/ 	.byte	0x04, 0x1c
        /*005e*/ 	.short	(.L_17 - .L_16)


	//   ....[0]....
.L_16:
        /*0060*/ 	.word	0x00000250


	//   ....[1]....
        /*0064*/ 	.word	0x000002d0


	//----- nvinfo : EIATTR_CBANK_PARAM_SIZE
	.align		4
.L_17:
        /*0068*/ 	.byte	0x03, 0x19
        /*006a*/ 	.short	0x001c


	//----- nvinfo : EIATTR_PARAM_CBANK
	.align		4
        /*006c*/ 	.byte	0x04, 0x0a
        /*006e*/ 	.short	(.L_19 - .L_18)
	.align		4
.L_18:
        /*0070*/ 	.word	index@(.nv.constant0._Z8dot_prodPfS_S_i)
        /*0074*/ 	.short	0x0380
        /*0076*/ 	.short	0x001c


	//----- nvinfo : EIATTR_SW_WAR
	.align		4
.L_19:
        /*0078*/ 	.byte	0x04, 0x36
        /*007a*/ 	.short	(.L_21 - .L_20)
.L_20:
        /*007c*/ 	.word	0x00000008
.L_21:


//--------------------- .nv.callgraph             --------------------------
	.section	.nv.callgraph,"",@"SHT_CUDA_CALLGRAPH"
	.align	4
	.sectionentsize	8
	.align		4
        /*0000*/ 	.word	0x00000000
	.align		4
        /*0004*/ 	.word	0xffffffff
	.align		4
        /*0008*/ 	.word	0x00000000
	.align		4
        /*000c*/ 	.word	0xfffffffe
	.align		4
        /*0010*/ 	.word	0x00000000
	.align		4
        /*0014*/ 	.word	0xfffffffd
	.align		4
        /*0018*/ 	.word	0x00000000
	.align		4
        /*001c*/ 	.word	0xfffffffc


//--------------------- .text._Z8dot_prodPfS_S_i  --------------------------
	.section	.text._Z8dot_prodPfS_S_i,"ax",@progbits
	.align	128
        .global         _Z8dot_prodPfS_S_i
        .type           _Z8dot_prodPfS_S_i,@function
        .size           _Z8dot_prodPfS_S_i,(.L_x_3 - _Z8dot_prodPfS_S_i)
        .other          _Z8dot_prodPfS_S_i,@"STO_CUDA_ENTRY STV_DEFAULT"
_Z8dot_prodPfS_S_i:
.text._Z8dot_prodPfS_S_i:
[----:B------:R-:W-:Y:S01]  /*0000*/  LDC R1, c[0x0][0x37c] ;  /* 0x0000df00ff017b82 */ /* 0x000fe20000000800 */
[----:B------:R-:W0:Y:S01]  /*0010*/  S2R R9, SR_CTAID.X ;  /* 0x0000000000097919 */ /* 0x000e220000002500 */
[----:B------:R-:W0:Y:S06]  /*0020*/  LDCU UR8, c[0x0][0x360] ;  /* 0x00006c00ff0877ac */ /* 0x000e2c0008000800 */
[----:B------:R-:W1:Y:S01]  /*0030*/  LDC.64 R2, c[0x0][0x380] ;  /* 0x0000e000ff027b82 */ /* 0x000e620000000a00 */
[----:B------:R-:W0:Y:S01]  /*0040*/  S2R R8, SR_TID.X ;  /* 0x0000000000087919 */ /* 0x000e220000002100 */
[----:B------:R-:W2:Y:S01]  /*0050*/  LDCU UR4, c[0x0][0x398] ;  /* 0x00007300ff0477ac */ /* 0x000ea20008000800 */
[----:B------:R-:W3:Y:S05]  /*0060*/  LDCU.64 UR6, c[0x0][0x358] ;  /* 0x00006b00ff0677ac */ /* 0x000eea0008000a00 */
[----:B------:R-:W4:Y:S01]  /*0070*/  LDC.64 R4, c[0x0][0x388] ;  /* 0x0000e200ff047b82 */ /* 0x000f220000000a00 */
[----:B0-----:R-:W-:-:S05]  /*0080*/  IMAD R7, R9, UR8, R8 ;  /* 0x0000000809077c24 */ /* 0x001fca000f8e0208 */
[----:B--2---:R-:W-:-:S13]  /*0090*/  ISETP.GE.AND P1, PT, R7, UR4, PT ;  /* 0x0000000407007c0c */ /* 0x004fda000bf26270 */
[----:B-1----:R-:W-:-:S04]  /*00a0*/  @!P1 IMAD.WIDE R2, R7, 0x4, R2 ;  /* 0x0000000407029825 */ /* 0x002fc800078e0202 */
[----:B----4-:R-:W-:Y:S02]  /*00b0*/  @!P1 IMAD.WIDE R4, R7, 0x4, R4 ;  /* 0x0000000407049825 */ /* 0x010fe400078e0204 */
[----:B---3--:R-:W2:Y:S04]  /*00c0*/  @!P1 LDG.E R2, desc[UR6][R2.64] ;  /* 0x0000000602029981 */ /* 0x008ea8000c1e1900 */
[----:B------:R-:W2:Y:S01]  /*00d0*/  @!P1 LDG.E R5, desc[UR6][R4.64] ;  /* 0x0000000604059981 */ /* 0x000ea2000c1e1900 */
[----:B------:R-:W0:Y:S01]  /*00e0*/  S2UR UR5, SR_CgaCtaId ;  /* 0x00000000000579c3 */ /* 0x000e220000008800 */
[----:B------:R-:W-:Y:S01]  /*00f0*/  IMAD.U32 R0, RZ, RZ, UR8 ;  /* 0x00000008ff007e24 */ /* 0x000fe2000f8e00ff */
[----:B------:R-:W-:Y:S01]  /*0100*/  UMOV UR4, 0x400 ;  /* 0x0000040000047882 */ /* 0x000fe20000000000 */
[----:B------:R-:W-:-:S03]  /*0110*/  IMAD.MOV.U32 R6, RZ, RZ, RZ ;  /* 0x000000ffff067224 */ /* 0x000fc600078e00ff */
[----:B------:R-:W-:Y:S01]  /*0120*/  ISETP.GE.U32.AND P0, PT, R0, 0x2, PT ;  /* 0x000000020000780c */ /* 0x000fe20003f06070 */
[----:B0-----:R-:W-:-:S06]  /*0130*/  ULEA UR4, UR5, UR4, 0x18 ;  /* 0x0000000405047291 */ /* 0x001fcc000f8ec0ff */
[----:B------:R-:W-:Y:S01]  /*0140*/  LEA R7, R8, UR4, 0x2 ;  /* 0x0000000408077c11 */ /* 0x000fe2000f8e10ff */
[----:B--2---:R-:W-:Y:S01]  /*0150*/  @!P1 FMUL R6, R2, R5 ;  /* 0x0000000502069220 */ /* 0x004fe20000400000 */
[----:B------:R-:W-:-:S04]  /*0160*/  ISETP.NE.AND P1, PT, R8, RZ, PT ;  /* 0x000000ff0800720c */ /* 0x000fc80003f25270 */
[----:B------:R0:W-:Y:S01]  /*0170*/  STS [R7], R6 ;  /* 0x0000000607007388 */ /* 0x0001e20000000800 */
[----:B------:R-:W-:Y:S06]  /*0180*/  BAR.SYNC.DEFER_BLOCKING 0x0 ;  /* 0x0000000000007b1d */ /* 0x000fec0000010000 */
[----:B------:R-:W-:Y:S05]  /*0190*/  @!P0 BRA `(.L_x_0) ;  /* 0x00000000002c8947 */ /* 0x000fea0003800000 */
.L_x_1:
[----:B------:R-:W-:-:S04]  /*01a0*/  SHF.R.U32.HI R5, RZ, 0x1, R0 ;  /* 0x00000001ff057819 */ /* 0x000fc80000011600 */
[----:B------:R-:W-:-:S13]  /*01b0*/  ISETP.GE.U32.AND P0, PT, R8, R5, PT ;  /* 0x000000050800720c */ /* 0x000fda0003f06070 */
[----:B------:R-:W-:Y:S01]  /*01c0*/  @!P0 LEA R2, R5, R7, 0x2 ;  /* 0x0000000705028211 */ /* 0x000fe200078e10ff */
[----:B------:R-:W-:Y:S05]  /*01d0*/  @!P0 LDS R3, [R7] ;  /* 0x0000000007038984 */ /* 0x000fea0000000800 */
[----:B------:R-:W1:Y:S02]  /*01e0*/  @!P0 LDS R2, [R2] ;  /* 0x0000000002028984 */ /* 0x000e640000000800 */
[----:B-1----:R-:W-:-:S05]  /*01f0*/  @!P0 FADD R4, R2, R3 ;  /* 0x0000000302048221 */ /* 0x002fca0000000000 */
[----:B------:R1:W-:Y:S01]  /*0200*/  @!P0 STS [R7], R4 ;  /* 0x0000000407008388 */ /* 0x0003e20000000800 */
[----:B------:R-:W-:Y:S01]  /*0210*/  BAR.SYNC.DEFER_BLOCKING 0x0 ;  /* 0x0000000000007b1d */ /* 0x000fe20000010000 */
[----:B------:R-:W-:Y:S02]  /*0220*/  ISETP.GT.U32.AND P0, PT, R0, 0x3, PT ;  /* 0x000000030000780c */ /* 0x000fe40003f04070 */
[----:B------:R-:W-:-:S11]  /*0230*/  MOV R0, R5 ;  /* 0x0000000500007202 */ /* 0x000fd60000000f00 */
[----:B-1----:R-:W-:Y:S05]  /*0240*/  @P0 BRA `(.L_x_1) ;  /* 0xfffffffc00d40947 */ /* 0x002fea000383ffff */
.L_x_0:
[----:B------:R-:W-:Y:S05]  /*0250*/  @P1 EXIT ;  /* 0x000000000000194d */ /* 0x000fea0003800000 */
[----:B------:R-:W1:Y:S01]  /*0260*/  S2UR UR5, SR_CgaCtaId ;  /* 0x00000000000579c3 */ /* 0x000e620000008800 */
[----:B------:R-:W-:-:S07]  /*0270*/  UMOV UR4, 0x400 ;  /* 0x0000040000047882 */ /* 0x000fce0000000000 */
[----:B------:R-:W2:Y:S01]  /*0280*/  LDC.64 R2, c[0x0][0x390] ;  /* 0x0000e400ff027b82 */ /* 0x000ea20000000a00 */
[----:B-1----:R-:W-:Y:S01]  /*0290*/  ULEA UR4, UR5, UR4, 0x18 ;  /* 0x0000000405047291 */ /* 0x002fe2000f8ec0ff */
[----:B--2---:R-:W-:-:S08]  /*02a0*/  IMAD.WIDE.U32 R2, R9, 0x4, R2 ;  /* 0x0000000409027825 */ /* 0x004fd000078e0002 */
[----:B------:R-:W1:Y:S04]  /*02b0*/  LDS R5, [UR4] ;  /* 0x00000004ff057984 */ /* 0x000e680008000800 */
[----:B-1----:R-:W-:Y:S01]  /*02c0*/  STG.E desc[UR6][R2.64], R5 ;  /* 0x0000000502007986 */ /* 0x002fe2000c101906 */
[----:B------:R-:W-:Y:S05]  /*02d0*/  EXIT ;  /* 0x000000000000794d */ /* 0x000fea0003800000 */
.L_x_2:
[----:B------:R-:W-:-:S00]  /*02e0*/  BRA `(.L_x_2) ;  /* 0xfffffffc00fc7947 */ /* 0x000fc0000383ffff */
[----:B------:R-:W-:-:S00]  /*02f0*/  NOP ;  /* 0x0000000000007918 */ /* 0x000fc00000000000 */
        /* <DEDUP_REMOVED lines=8> */
.L_x_3:


//--------------------- .nv.shared._Z8dot_prodPfS_S_i --------------------------
	.section	.nv.shared._Z8dot_prodPfS_S_i,"aw",@nobits
	.sectionflags	@""
	.align	16
	.zero		1024


//--------------------- .nv.shared.reserved.0     --------------------------
	.section	.nv.shared.reserved.0,"aw",@nobits
	.weak		__nv_reservedSMEM_offset_0_alias
	.size		__nv_reservedSMEM_offset_0_alias, 0, 64
	.other		__nv_reservedSMEM_offset_0_alias,@"STO_CUDA_RESERVED_SHARED STV_DEFAULT"
__nv_reservedSMEM_offset_0_alias:
	.zero		0
	.zero		64


//--------------------- .nv.constant0._Z8dot_prodPfS_S_i --------------------------
	.section	.nv.constant0._Z8dot_prodPfS_S_i,"a",@progbits
	.sectionflags	@""
	.align	4
.nv.constant0._Z8dot_prodPfS_S_i:
	.zero		924


//--------------------- SYMBOLS --------------------------

	.type		.nv.reservedSmem.offset0,@object
	.size		.nv.reservedSmem.offset0,0x4
	.type		.nv.reservedSmem.cap,@object
	.size		.nv.reservedSmem.cap,0x4
